//
// Generated by NVIDIA NVVM Compiler
//
// Compiler Build ID: CL-36424714
// Cuda compilation tools, release 13.0, V13.0.88
// Based on NVVM 20.0.0
//

.version 9.0
.target sm_100
.address_size 64

	// .globl	_Z13dotPointOnGPUPlS_S_i

.visible .entry _Z13dotPointOnGPUPlS_S_i(
	.param .u64 .ptr .align 1 _Z13dotPointOnGPUPlS_S_i_param_0,
	.param .u64 .ptr .align 1 _Z13dotPointOnGPUPlS_S_i_param_1,
	.param .u64 .ptr .align 1 _Z13dotPointOnGPUPlS_S_i_param_2,
	.param .u32 _Z13dotPointOnGPUPlS_S_i_param_3
)
{
	.reg .pred 	%p<6>;
	.reg .b32 	%r<12>;
	.reg .b64 	%rd<25>;

	ld.param.u64 	%rd5, [_Z13dotPointOnGPUPlS_S_i_param_0];
	ld.param.u64 	%rd3, [_Z13dotPointOnGPUPlS_S_i_param_1];
	ld.param.u64 	%rd4, [_Z13dotPointOnGPUPlS_S_i_param_2];
	ld.param.u32 	%r8, [_Z13dotPointOnGPUPlS_S_i_param_3];
	cvta.to.global.u64 	%rd1, %rd5;
	mov.u32 	%r1, %tid.x;
	mov.u32 	%r2, %ctaid.x;
	mov.u32 	%r11, %ntid.x;
	mul.lo.s32 	%r4, %r2, %r11;
	add.s32 	%r5, %r4, %r1;
	setp.ge.s32 	%p1, %r5, %r8;
	@%p1 bra 	$L__BB0_2;
	cvta.to.global.u64 	%rd6, %rd3;
	mul.wide.s32 	%rd7, %r5, 8;
	add.s64 	%rd8, %rd1, %rd7;
	ld.global.u64 	%rd9, [%rd8];
	add.s64 	%rd10, %rd6, %rd7;
	ld.global.u64 	%rd11, [%rd10];
	mul.lo.s64 	%rd12, %rd11, %rd9;
	st.global.u64 	[%rd8], %rd12;
	bar.sync 	0;
$L__BB0_2:
	setp.lt.u32 	%p2, %r11, 2;
	@%p2 bra 	$L__BB0_7;
	mul.wide.s32 	%rd13, %r5, 8;
	add.s64 	%rd2, %rd1, %rd13;
$L__BB0_4:
	shr.u32 	%r7, %r11, 1;
	add.s32 	%r9, %r7, %r5;
	setp.ge.s32 	%p3, %r9, %r8;
	@%p3 bra 	$L__BB0_6;
	shl.b32 	%r10, %r7, 3;
	cvt.u64.u32 	%rd14, %r10;
	add.s64 	%rd15, %rd2, %rd14;
	ld.global.u64 	%rd16, [%rd15];
	ld.global.u64 	%rd17, [%rd2];
	add.s64 	%rd18, %rd17, %rd16;
	st.global.u64 	[%rd2], %rd18;
$L__BB0_6:
	bar.sync 	0;
	setp.gt.u32 	%p4, %r11, 3;
	mov.u32 	%r11, %r7;
	@%p4 bra 	$L__BB0_4;
$L__BB0_7:
	setp.ne.s32 	%p5, %r1, 0;
	@%p5 bra 	$L__BB0_9;
	mul.wide.u32 	%rd19, %r4, 8;
	add.s64 	%rd20, %rd1, %rd19;
	ld.global.u64 	%rd21, [%rd20];
	cvta.to.global.u64 	%rd22, %rd4;
	mul.wide.u32 	%rd23, %r2, 8;
	add.s64 	%rd24, %rd22, %rd23;
	st.global.u64 	[%rd24], %rd21;
$L__BB0_9:
	ret;

}


// ===== COMPILED SASS (sm_100) =====

	.target	sm_100

	.elftype	@"ET_EXEC"


//--------------------- .note.nv.tkinfo           --------------------------
	.section	.note.nv.tkinfo,"",@"SHT_NOTE"
	.sectionflags	@"SHF_NOTE_NV_TKINFO"
	.tkinfo
        /*0018*/ 	.word	0x00000002
        /*0030*/ 	.string	""
        /*0030*/ 	.string	"ptxas"
        /*0030*/ 	.string	"Cuda compilation tools, release 13.0, V13.0.88"
        /*0030*/ 	.string	"Build cuda_13.0.r13.0/compiler.36424714_0"
        /*0030*/ 	.string	"-arch sm_100 -m 64 "



//--------------------- .note.nv.cuinfo           --------------------------
	.section	.note.nv.cuinfo,"",@"SHT_NOTE"
	.sectionflags	@"SHF_NOTE_NV_CUINFO"
        /*0018*/ 	.short	0x0002
        /*001a*/ 	.short	0x0064
        /*001c*/ 	.short	0x0082
	.zero		2


//--------------------- .nv.info                  --------------------------
	.section	.nv.info,"",@"SHT_CUDA_INFO"
	.align	4


	//----- nvinfo : EIATTR_REGCOUNT
	.align		4
        /*0000*/ 	.byte	0x04, 0x2f
        /*0002*/ 	.short	(.L_1 - .L_0)
	.align		4
.L_0:
        /*0004*/ 	.word	index@(_Z13dotPointOnGPUPlS_S_i)
        /*0008*/ 	.word	0x00000012


	//----- nvinfo : EIATTR_FRAME_SIZE
	.align		4
.L_1:
        /*000c*/ 	.byte	0x04, 0x11
        /*000e*/ 	.short	(.L_3 - .L_2)
	.align		4
.L_2:
        /*0010*/ 	.word	index@(_Z13dotPointOnGPUPlS_S_i)
        /*0014*/ 	.word	0x00000000


	//----- nvinfo : EIATTR_MIN_STACK_SIZE
	.align		4
.L_3:
        /*0018*/ 	.byte	0x04, 0x12
        /*001a*/ 	.short	(.L_5 - .L_4)
	.align		4
.L_4:
        /*001c*/ 	.word	index@(_Z13dotPointOnGPUPlS_S_i)
        /*0020*/ 	.word	0x00000000
.L_5:


//--------------------- .nv.compat                --------------------------
	.section	.nv.compat,"",@"SHT_CUDA_COMPAT_INFO"
	.align	4
        /*0000*/ 	.byte	0x02, 0x09, 0x00, 0x00, 0x02, 0x02, 0x01, 0x00, 0x02, 0x05, 0x05, 0x00, 0x03, 0x07, 0x01, 0x01
        /*0010*/ 	.byte	0x02, 0x03, 0x00, 0x00, 0x02, 0x06, 0x01, 0x00, 0x04, 0x0b, 0x08, 0x00, 0x09, 0x00, 0x00, 0x00
        /*0020*/ 	.byte	0x00, 0x00, 0x00, 0x00


//--------------------- .nv.info._Z13dotPointOnGPUPlS_S_i --------------------------
	.section	.nv.info._Z13dotPointOnGPUPlS_S_i,"",@"SHT_CUDA_INFO"
	.sectionflags	@""
	.align	4


	//----- nvinfo : EIATTR_CUDA_API_VERSION
	.align		4
        /*0000*/ 	.byte	0x04, 0x37
        /*0002*/ 	.short	(.L_7 - .L_6)
.L_6:
        /*0004*/ 	.word	0x00000082


	//----- nvinfo : EIATTR_KPARAM_INFO
	.align		4
.L_7:
        /*0008*/ 	.byte	0x04, 0x17
        /*000a*/ 	.short	(.L_9 - .L_8)
.L_8:
        /*000c*/ 	.word	0x00000000
        /*0010*/ 	.short	0x0003
        /*0012*/ 	.short	0x0018
        /*0014*/ 	.byte	0x00, 0xf0, 0x11, 0x00


	//----- nvinfo : EIATTR_KPARAM_INFO
	.align		4
.L_9:
        /*0018*/ 	.byte	0x04, 0x17
        /*001a*/ 	.short	(.L_11 - .L_10)
.L_10:
        /*001c*/ 	.word	0x00000000
        /*0020*/ 	.short	0x0002
        /*0022*/ 	.short	0x0010
        /*0024*/ 	.byte	0x00, 0xf5, 0x21, 0x00


	//----- nvinfo : EIATTR_KPARAM_INFO
	.align		4
.L_11:
        /*0028*/ 	.byte	0x04, 0x17
        /*002a*/ 	.short	(.L_13 - .L_12)
.L_12:
        /*002c*/ 	.word	0x00000000
        /*0030*/ 	.short	0x0001
        /*0032*/ 	.short	0x0008
        /*0034*/ 	.byte	0x00, 0xf5, 0x21, 0x00


	//----- nvinfo : EIATTR_KPARAM_INFO
	.align		4
.L_13:
        /*0038*/ 	.byte	0x04, 0x17
        /*003a*/ 	.short	(.L_15 - .L_14)
.L_14:
        /*003c*/ 	.word	0x00000000
        /*0040*/ 	.short	0x0000
        /*0042*/ 	.short	0x0000
        /*0044*/ 	.byte	0x00, 0xf5, 0x21, 0x00


	//----- nvinfo : EIATTR_SPARSE_MMA_MASK
	.align		4
.L_15:
        /*0048*/ 	.byte	0x03, 0x50
        /*004a*/ 	.short	0x0000


	//----- nvinfo : EIATTR_MAXREG_COUNT
	.align		4
        /*004c*/ 	.byte	0x03, 0x1b
        /*004e*/ 	.short	0x00ff


	//----- nvinfo : EIATTR_NUM_BARRIERS
	.align		4
        /*0050*/ 	.byte	0x02, 0x4c
        /*0052*/ 	.byte	0x01
	.zero		1


	//----- nvinfo : EIATTR_MERCURY_ISA_VERSION
	.align		4
        /*0054*/ 	.byte	0x03, 0x5f
        /*0056*/ 	.short	0x0101


	//----- nvinfo : EIATTR_VRC_CTA_INIT_COUNT
	.align		4
        /*0058*/ 	.byte	0x02, 0x4a
	.zero		1
	.zero		1


	//----- nvinfo : EIATTR_EXIT_INSTR_OFFSETS
	.align		4
        /*005c*/ 	.byte	0x04, 0x1c
        /*005e*/ 	.short	(.L_17 - .L_16)


	//   ....[0]....
.L_16:
        /*0060*/ 	.word	0x000002e0


	//   ....[1]....
        /*0064*/ 	.word	0x00000350


	//----- nvinfo : EIATTR_CRS_STACK_SIZE
	.align		4
.L_17:
        /*0068*/ 	.byte	0x04, 0x1e
        /*006a*/ 	.short	(.L_19 - .L_18)
.L_18:
        /*006c*/ 	.word	0x00000000


	//----- nvinfo : EIATTR_CBANK_PARAM_SIZE
	.align		4
.L_19:
        /*0070*/ 	.byte	0x03, 0x19
        /*0072*/ 	.short	0x001c


	//----- nvinfo : EIATTR_PARAM_CBANK
	.align		4
        /*0074*/ 	.byte	0x04, 0x0a
        /*0076*/ 	.short	(.L_21 - .L_20)
	.align		4
.L_20:
        /*0078*/ 	.word	index@(.nv.constant0._Z13dotPointOnGPUPlS_S_i)
        /*007c*/ 	.short	0x0380
        /*007e*/ 	.short	0x001c


	//----- nvinfo : EIATTR_SW_WAR
	.align		4
.L_21:
        /*0080*/ 	.byte	0x04, 0x36
        /*0082*/ 	.short	(.L_23 - .L_22)
.L_22:
        /*0084*/ 	.word	0x00000008
.L_23:


//--------------------- .nv.callgraph             --------------------------
	.section	.nv.callgraph,"",@"SHT_CUDA_CALLGRAPH"
	.align	4
	.sectionentsize	8
	.align		4
        /*0000*/ 	.word	0x00000000
	.align		4
        /*0004*/ 	.word	0xffffffff
	.align		4
        /*0008*/ 	.word	0x00000000
	.align		4
        /*000c*/ 	.word	0xfffffffe
	.align		4
        /*0010*/ 	.word	0x00000000
	.align		4
        /*0014*/ 	.word	0xfffffffd
	.align		4
        /*0018*/ 	.word	0x00000000
	.align		4
        /*001c*/ 	.word	0xfffffffc


//--------------------- .text._Z13dotPointOnGPUPlS_S_i --------------------------
	.section	.text._Z13dotPointOnGPUPlS_S_i,"ax",@progbits
	.align	128
        .global         _Z13dotPointOnGPUPlS_S_i
        .type           _Z13dotPointOnGPUPlS_S_i,@function
        .size           _Z13dotPointOnGPUPlS_S_i,(.L_x_5 - _Z13dotPointOnGPUPlS_S_i)
        .other          _Z13dotPointOnGPUPlS_S_i,@"STO_CUDA_ENTRY STV_DEFAULT"
_Z13dotPointOnGPUPlS_S_i:
.text._Z13dotPointOnGPUPlS_S_i:
[----:B------:R-:W-:Y:S01]  /*0000*/  LDC R1, c[0x0][0x37c] ;  /* 0x0000df00ff017b82 */ /* 0x000fe20000000800 */
[----:B------:R-:W0:Y:S01]  /*0010*/  S2R R0, SR_CTAID.X ;  /* 0x0000000000007919 */ /* 0x000e220000002500 */
[----:B------:R-:W1:Y:S01]  /*0020*/  LDCU UR4, c[0x0][0x360] ;  /* 0x00006c00ff0477ac */ /* 0x000e620008000800 */
[----:B------:R-:W2:Y:S01]  /*0030*/  S2R R2, SR_TID.X ;  /* 0x0000000000027919 */ /* 0x000ea20000002100 */
[----:B------:R-:W3:Y:S01]  /*0040*/  LDCU UR6, c[0x0][0x398] ;  /* 0x00007300ff0677ac */ /* 0x000ee20008000800 */
[----:B-1----:R-:W-:-:S04]  /*0050*/  MOV R5, UR4 ;  /* 0x0000000400057c02 */ /* 0x002fc80008000f00 */
[----:B------:R-:W-:Y:S01]  /*0060*/  ISETP.GE.U32.AND P1, PT, R5, 0x2, PT ;  /* 0x000000020500780c */ /* 0x000fe20003f26070 */
[----:B0-----:R-:W-:Y:S01]  /*0070*/  IMAD R3, R0, UR4, RZ ;  /* 0x0000000400037c24 */ /* 0x001fe2000f8e02ff */
[----:B------:R-:W0:Y:S04]  /*0080*/  LDCU.64 UR4, c[0x0][0x358] ;  /* 0x00006b00ff0477ac */ /* 0x000e280008000a00 */
[----:B--2---:R-:W-:-:S04]  /*0090*/  IADD3 R4, PT, PT, R3, R2, RZ ;  /* 0x0000000203047210 */ /* 0x004fc80007ffe0ff */
[----:B---3--:R-:W-:Y:S01]  /*00a0*/  ISETP.GE.AND P0, PT, R4, UR6, PT ;  /* 0x0000000604007c0c */ /* 0x008fe2000bf06270 */
[----:B------:R-:W1:-:S12]  /*00b0*/  LDCU UR6, c[0x0][0x398] ;  /* 0x00007300ff0677ac */ /* 0x000e580008000800 */
[----:B0-----:R-:W-:Y:S05]  /*00c0*/  @P0 BRA `(.L_x_0) ;  /* 0x0000000000340947 */ /* 0x001fea0003800000 */
[----:B------:R-:W0:Y:S08]  /*00d0*/  LDC.64 R10, c[0x0][0x388] ;  /* 0x0000e200ff0a7b82 */ /* 0x000e300000000a00 */
[----:B------:R-:W2:Y:S01]  /*00e0*/  LDC.64 R6, c[0x0][0x380] ;  /* 0x0000e000ff067b82 */ /* 0x000ea20000000a00 */
[----:B0-----:R-:W-:-:S06]  /*00f0*/  IMAD.WIDE R10, R4, 0x8, R10 ;  /* 0x00000008040a7825 */ /* 0x001fcc00078e020a */
[----:B------:R-:W3:Y:S01]  /*0100*/  LDG.E.64 R10, desc[UR4][R10.64] ;  /* 0x000000040a0a7981 */ /* 0x000ee2000c1e1b00 */
[----:B--2---:R-:W-:-:S05]  /*0110*/  IMAD.WIDE R6, R4, 0x8, R6 ;  /* 0x0000000804067825 */ /* 0x004fca00078e0206 */
[----:B------:R-:W3:Y:S01]  /*0120*/  LDG.E.64 R8, desc[UR4][R6.64] ;  /* 0x0000000406087981 */ /* 0x000ee2000c1e1b00 */
[----:B------:R-:W-:Y:S05]  /*0130*/  WARPSYNC.ALL ;  /* 0x0000000000007948 */ /* 0x000fea0003800000 */
[-C--:B---3--:R-:W-:Y:S02]  /*0140*/  IMAD R15, R11, R8.reuse, RZ ;  /* 0x000000080b0f7224 */ /* 0x088fe400078e02ff */
[----:B------:R-:W-:-:S04]  /*0150*/  IMAD.WIDE.U32 R12, R10, R8, RZ ;  /* 0x000000080a0c7225 */ /* 0x000fc800078e00ff */
[----:B------:R-:W-:-:S04]  /*0160*/  IMAD R15, R9, R10, R15 ;  /* 0x0000000a090f7224 */ /* 0x000fc800078e020f */
[----:B------:R-:W-:-:S05]  /*0170*/  IMAD.IADD R13, R13, 0x1, R15 ;  /* 0x000000010d0d7824 */ /* 0x000fca00078e020f */
[----:B------:R0:W-:Y:S01]  /*0180*/  STG.E.64 desc[UR4][R6.64], R12 ;  /* 0x0000000c06007986 */ /* 0x0001e2000c101b04 */
[----:B------:R-:W-:Y:S06]  /*0190*/  BAR.SYNC.DEFER_BLOCKING 0x0 ;  /* 0x0000000000007b1d */ /* 0x000fec0000010000 */
.L_x_0:
[----:B------:R-:W-:Y:S05]  /*01a0*/  @!P1 BRA `(.L_x_1) ;  /* 0x0000000000489947 */ /* 0x000fea0003800000 */
[----:B0-----:R-:W0:Y:S02]  /*01b0*/  LDC.64 R6, c[0x0][0x380] ;  /* 0x0000e000ff067b82 */ /* 0x001e240000000a00 */
[----:B0-----:R-:W-:-:S07]  /*01c0*/  IMAD.WIDE R10, R4, 0x8, R6 ;  /* 0x00000008040a7825 */ /* 0x001fce00078e0206 */
.L_x_3:
[----:B------:R-:W-:-:S04]  /*01d0*/  SHF.R.U32.HI R13, RZ, 0x1, R5 ;  /* 0x00000001ff0d7819 */ /* 0x000fc80000011605 */
[----:B------:R-:W-:-:S04]  /*01e0*/  IADD3 R6, PT, PT, R4, R13, RZ ;  /* 0x0000000d04067210 */ /* 0x000fc80007ffe0ff */
[----:B-1----:R-:W-:-:S13]  /*01f0*/  ISETP.GE.AND P0, PT, R6, UR6, PT ;  /* 0x0000000606007c0c */ /* 0x002fda000bf06270 */
[----:B0-----:R-:W-:Y:S05]  /*0200*/  @P0 BRA `(.L_x_2) ;  /* 0x00000000001c0947 */ /* 0x001fea0003800000 */
[----:B------:R-:W-:Y:S01]  /*0210*/  LEA R6, P0, R13, R10, 0x3 ;  /* 0x0000000a0d067211 */ /* 0x000fe200078018ff */
[----:B------:R-:W2:Y:S04]  /*0220*/  LDG.E.64 R8, desc[UR4][R10.64] ;  /* 0x000000040a087981 */ /* 0x000ea8000c1e1b00 */
[----:B------:R-:W-:-:S06]  /*0230*/  IMAD.X R7, RZ, RZ, R11, P0 ;  /* 0x000000ffff077224 */ /* 0x000fcc00000e060b */
[----:B------:R-:W2:Y:S02]  /*0240*/  LDG.E.64 R6, desc[UR4][R6.64] ;  /* 0x0000000406067981 */ /* 0x000ea4000c1e1b00 */
[----:B--2---:R-:W-:-:S04]  /*0250*/  IADD3 R8, P0, PT, R6, R8, RZ ;  /* 0x0000000806087210 */ /* 0x004fc80007f1e0ff */
[----:B------:R-:W-:-:S05]  /*0260*/  IADD3.X R9, PT, PT, R7, R9, RZ, P0, !PT ;  /* 0x0000000907097210 */ /* 0x000fca00007fe4ff */
[----:B------:R0:W-:Y:S04]  /*0270*/  STG.E.64 desc[UR4][R10.64], R8 ;  /* 0x000000080a007986 */ /* 0x0001e8000c101b04 */
.L_x_2:
[----:B------:R-:W-:Y:S01]  /*0280*/  ISETP.GT.U32.AND P0, PT, R5, 0x3, PT ;  /* 0x000000030500780c */ /* 0x000fe20003f04070 */
[----:B------:R-:W-:Y:S05]  /*0290*/  WARPSYNC.ALL ;  /* 0x0000000000007948 */ /* 0x000fea0003800000 */
[----:B------:R-:W-:Y:S01]  /*02a0*/  BAR.SYNC.DEFER_BLOCKING 0x0 ;  /* 0x0000000000007b1d */ /* 0x000fe20000010000 */
[----:B------:R-:W-:-:S06]  /*02b0*/  IMAD.MOV.U32 R5, RZ, RZ, R13 ;  /* 0x000000ffff057224 */ /* 0x000fcc00078e000d */
[----:B------:R-:W-:Y:S05]  /*02c0*/  @P0 BRA `(.L_x_3) ;  /* 0xfffffffc00c00947 */ /* 0x000fea000383ffff */
.L_x_1:
[----:B------:R-:W-:-:S13]  /*02d0*/  ISETP.NE.AND P0, PT, R2, RZ, PT ;  /* 0x000000ff0200720c */ /* 0x000fda0003f05270 */
[----:B-1----:R-:W-:Y:S05]  /*02e0*/  @P0 EXIT ;  /* 0x000000000000094d */ /* 0x002fea0003800000 */
[----:B------:R-:W1:Y:S02]  /*02f0*/  LDC.64 R4, c[0x0][0x380] ;  /* 0x0000e000ff047b82 */ /* 0x000e640000000a00 */
[----:B-1----:R-:W-:-:S06]  /*0300*/  IMAD.WIDE.U32 R2, R3, 0x8, R4 ;  /* 0x0000000803027825 */ /* 0x002fcc00078e0004 */
[----:B------:R-:W1:Y:S01]  /*0310*/  LDC.64 R4, c[0x0][0x390] ;  /* 0x0000e400ff047b82 */ /* 0x000e620000000a00 */
[----:B------:R-:W2:Y:S01]  /*0320*/  LDG.E.64 R2, desc[UR4][R2.64] ;  /* 0x0000000402027981 */ /* 0x000ea2000c1e1b00 */
[----:B-1----:R-:W-:-:S05]  /*0330*/  IMAD.WIDE.U32 R4, R0, 0x8, R4 ;  /* 0x0000000800047825 */ /* 0x002fca00078e0004 */
[----:B--2---:R-:W-:Y:S01]  /*0340*/  STG.E.64 desc[UR4][R4.64], R2 ;  /* 0x0000000204007986 */ /* 0x004fe2000c101b04 */
[----:B------:R-:W-:Y:S05]  /*0350*/  EXIT ;  /* 0x000000000000794d */ /* 0x000fea0003800000 */
.L_x_4:
[----:B------:R-:W-:-:S00]  /*0360*/  BRA `(.L_x_4) ;  /* 0xfffffffc00fc7947 */ /* 0x000fc0000383ffff */
[----:B------:R-:W-:-:S00]  /*0370*/  NOP ;  /* 0x0000000000007918 */ /* 0x000fc00000000000 */
        /* <DEDUP_REMOVED lines=8> */
.L_x_5:


//--------------------- .nv.shared.reserved.0     --------------------------
	.section	.nv.shared.reserved.0,"aw",@nobits
	.weak		__nv_reservedSMEM_offset_0_alias
	.size		__nv_reservedSMEM_offset_0_alias, 0, 64
	.other		__nv_reservedSMEM_offset_0_alias,@"STO_CUDA_RESERVED_SHARED STV_DEFAULT"
__nv_reservedSMEM_offset_0_alias:
	.zero		0
	.zero		64


//--------------------- .nv.constant0._Z13dotPointOnGPUPlS_S_i --------------------------
	.section	.nv.constant0._Z13dotPointOnGPUPlS_S_i,"a",@progbits
	.sectionflags	@""
	.align	4
.nv.constant0._Z13dotPointOnGPUPlS_S_i:
	.zero		924


//--------------------- SYMBOLS --------------------------

	.type		.nv.reservedSmem.offset0,@object
	.size		.nv.reservedSmem.offset0,0x4
